	.headerflags	@"EF_CUDA_TEXMODE_UNIFIED EF_CUDA_64BIT_ADDRESS EF_CUDA_ACCELERATORS EF_CUDA_SM90 EF_CUDA_VIRTUAL_SM(EF_CUDA_SM90)"
	.elftype	@"ET_EXEC"


//--------------------- .nv.info                  --------------------------
	.section	.nv.info,"",@"SHT_CUDA_INFO"
	.align	4


	//----- nvinfo : EIATTR_REGCOUNT
	.align		4
        /*0000*/ 	.byte	0x04, 0x2f
        /*0002*/ 	.short	(.L_1 - .L_0)
	.align		4
.L_0:
        /*0004*/ 	.word	index@(triton_poi_fused_convolution_max_pool2d_with_indices_relu_22)
        /*0008*/ 	.word	0x00000016


	//----- nvinfo : EIATTR_MIN_STACK_SIZE
	.align		4
.L_1:
        /*000c*/ 	.byte	0x04, 0x12
        /*000e*/ 	.short	(.L_3 - .L_2)
	.align		4
.L_2:
        /*0010*/ 	.word	index@(triton_poi_fused_convolution_max_pool2d_with_indices_relu_22)
        /*0014*/ 	.word	0x00000000


	//----- nvinfo : EIATTR_FRAME_SIZE
	.align		4
.L_3:
        /*0018*/ 	.byte	0x04, 0x11
        /*001a*/ 	.short	(.L_5 - .L_4)
	.align		4
.L_4:
        /*001c*/ 	.word	index@(triton_poi_fused_convolution_max_pool2d_with_indices_relu_22)
        /*0020*/ 	.word	0x00000000


	//----- nvinfo : EIATTR_MIN_STACK_SIZE
	.align		4
.L_5:
        /*0024*/ 	.byte	0x04, 0x12
        /*0026*/ 	.short	(.L_7 - .L_6)
	.align		4
.L_6:
        /*0028*/ 	.word	index@(triton_poi_fused_convolution_max_pool2d_with_indices_relu_22)
        /*002c*/ 	.word	0x00000000
.L_7:


//--------------------- .nv.info.triton_poi_fused_convolution_max_pool2d_with_indices_relu_22 --------------------------
	.section	.nv.info.triton_poi_fused_convolution_max_pool2d_with_indices_relu_22,"",@"SHT_CUDA_INFO"
	.sectionflags	@""
	.align	4


	//----- nvinfo : EIATTR_CUDA_API_VERSION
	.align		4
        /*0000*/ 	.byte	0x04, 0x37
        /*0002*/ 	.short	(.L_9 - .L_8)
.L_8:
        /*0004*/ 	.word	0x0000007c


	//----- nvinfo : EIATTR_KPARAM_INFO
	.align		4
.L_9:
        /*0008*/ 	.byte	0x04, 0x17
        /*000a*/ 	.short	(.L_11 - .L_10)
.L_10:
        /*000c*/ 	.word	0x00000000
        /*0010*/ 	.short	0x0005
        /*0012*/ 	.short	0x0024
        /*0014*/ 	.byte	0x00, 0xf0, 0x11, 0x00


	//----- nvinfo : EIATTR_KPARAM_INFO
	.align		4
.L_11:
        /*0018*/ 	.byte	0x04, 0x17
        /*001a*/ 	.short	(.L_13 - .L_12)
.L_12:
        /*001c*/ 	.word	0x00000000
        /*0020*/ 	.short	0x0004
        /*0022*/ 	.short	0x0020
        /*0024*/ 	.byte	0x00, 0xf0, 0x11, 0x00


	//----- nvinfo : EIATTR_KPARAM_INFO
	.align		4
.L_13:
        /*0028*/ 	.byte	0x04, 0x17
        /*002a*/ 	.short	(.L_15 - .L_14)
.L_14:
        /*002c*/ 	.word	0x00000000
        /*0030*/ 	.short	0x0003
        /*0032*/ 	.short	0x0018
        /*0034*/ 	.byte	0x00, 0xf4, 0x21, 0x00


	//----- nvinfo : EIATTR_KPARAM_INFO
	.align		4
.L_15:
        /*0038*/ 	.byte	0x04, 0x17
        /*003a*/ 	.short	(.L_17 - .L_16)
.L_16:
        /*003c*/ 	.word	0x00000000
        /*0040*/ 	.short	0x0002
        /*0042*/ 	.short	0x0010
        /*0044*/ 	.byte	0x00, 0xf4, 0x21, 0x00


	//----- nvinfo : EIATTR_KPARAM_INFO
	.align		4
.L_17:
        /*0048*/ 	.byte	0x04, 0x17
        /*004a*/ 	.short	(.L_19 - .L_18)
.L_18:
        /*004c*/ 	.word	0x00000000
        /*0050*/ 	.short	0x0001
        /*0052*/ 	.short	0x0008
        /*0054*/ 	.byte	0x00, 0xf4, 0x21, 0x00


	//----- nvinfo : EIATTR_KPARAM_INFO
	.align		4
.L_19:
        /*0058*/ 	.byte	0x04, 0x17
        /*005a*/ 	.short	(.L_21 - .L_20)
.L_20:
        /*005c*/ 	.word	0x00000000
        /*0060*/ 	.short	0x0000
        /*0062*/ 	.short	0x0000
        /*0064*/ 	.byte	0x00, 0xf4, 0x21, 0x00


	//----- nvinfo : EIATTR_SPARSE_MMA_MASK
	.align		4
.L_21:
        /*0068*/ 	.byte	0x03, 0x50
        /*006a*/ 	.short	0x0000


	//----- nvinfo : EIATTR_MAXREG_COUNT
	.align		4
        /*006c*/ 	.byte	0x03, 0x1b
        /*006e*/ 	.short	0x00ff


	//----- nvinfo : EIATTR_EXIT_INSTR_OFFSETS
	.align		4
        /*0070*/ 	.byte	0x04, 0x1c
        /*0072*/ 	.short	(.L_23 - .L_22)


	//   ....[0]....
.L_22:
        /*0074*/ 	.word	0x00000420


	//   ....[1]....
        /*0078*/ 	.word	0x00000440


	//----- nvinfo : EIATTR_REQNTID
	.align		4
.L_23:
        /*007c*/ 	.byte	0x04, 0x10
        /*007e*/ 	.short	(.L_25 - .L_24)
.L_24:
        /*0080*/ 	.word	0x00000080
        /*0084*/ 	.word	0x00000001
        /*0088*/ 	.word	0x00000001


	//----- nvinfo : EIATTR_CBANK_PARAM_SIZE
	.align		4
.L_25:
        /*008c*/ 	.byte	0x03, 0x19
        /*008e*/ 	.short	0x0028


	//----- nvinfo : EIATTR_PARAM_CBANK
	.align		4
        /*0090*/ 	.byte	0x04, 0x0a
        /*0092*/ 	.short	(.L_27 - .L_26)
	.align		4
.L_26:
        /*0094*/ 	.word	index@(.nv.constant0.triton_poi_fused_convolution_max_pool2d_with_indices_relu_22)
        /*0098*/ 	.short	0x0210
        /*009a*/ 	.short	0x0028


	//----- nvinfo : EIATTR_SW_WAR
	.align		4
.L_27:
        /*009c*/ 	.byte	0x04, 0x36
        /*009e*/ 	.short	(.L_29 - .L_28)
.L_28:
        /*00a0*/ 	.word	0x00000008
.L_29:


//--------------------- .nv.callgraph             --------------------------
	.section	.nv.callgraph,"",@"SHT_CUDA_CALLGRAPH"
	.align	4
	.sectionentsize	8
	.align		4
        /*0000*/ 	.word	0x00000000
	.align		4
        /*0004*/ 	.word	0xffffffff
	.align		4
        /*0008*/ 	.word	0x00000000
	.align		4
        /*000c*/ 	.word	0xfffffffe
	.align		4
        /*0010*/ 	.word	0x00000000
	.align		4
        /*0014*/ 	.word	0xfffffffd
	.align		4
        /*0018*/ 	.word	0x00000000
	.align		4
        /*001c*/ 	.word	0xfffffffc


//--------------------- .text.triton_poi_fused_convolution_max_pool2d_with_indices_relu_22 --------------------------
	.section	.text.triton_poi_fused_convolution_max_pool2d_with_indices_relu_22,"ax",@progbits
	.sectionflags	@"SHF_BARRIERS=1"
	.align	128
        .global         triton_poi_fused_convolution_max_pool2d_with_indices_relu_22
        .type           triton_poi_fused_convolution_max_pool2d_with_indices_relu_22,@function
        .size           triton_poi_fused_convolution_max_pool2d_with_indices_relu_22,(.L_x_1 - triton_poi_fused_convolution_max_pool2d_with_indices_relu_22)
        .other          triton_poi_fused_convolution_max_pool2d_with_indices_relu_22,@"STO_CUDA_ENTRY STV_DEFAULT"
triton_poi_fused_convolution_max_pool2d_with_indices_relu_22:
.text.triton_poi_fused_convolution_max_pool2d_with_indices_relu_22:
[----:B------:R-:W0:Y:S02]  /*0000*/  LDC R1, c[0x0][0x28] ;  /* 0x00000a00ff017b82 */ /* 0x000e240000000800 */
[----:B------:R-:W1:Y:S01]  /*0010*/  S2R R4, SR_TID.X ;  /* 0x0000000000047919 */ /* 0x000e620000002100 */
[----:B------:R-:W2:Y:S01]  /*0020*/  S2UR UR4, SR_CTAID.X ;  /* 0x00000000000479c3 */ /* 0x000ea20000002500 */
[----:B------:R-:W-:Y:S01]  /*0030*/  ULDC.64 UR8, c[0x0][0x208] ;  /* 0x0000820000087ab9 */ /* 0x000fe20000000a00 */
[----:B------:R-:W3:Y:S06]  /*0040*/  S2R R2, SR_CTAID.Y ;  /* 0x0000000000027919 */ /* 0x000eec0000002600 */
[----:B------:R-:W4:Y:S01]  /*0050*/  LDC.64 R8, c[0x0][0x218] ;  /* 0x00008600ff087b82 */ /* 0x000f220000000a00 */
[----:B--2---:R-:W-:Y:S01]  /*0060*/  USHF.L.U32 UR4, UR4, 0x4, URZ ;  /* 0x0000000404047899 */ /* 0x004fe2000800063f */
[----:B-1----:R-:W-:-:S02]  /*0070*/  IMAD.SHL.U32 R5, R4, 0x2, RZ ;  /* 0x0000000204057824 */ /* 0x002fc400078e00ff */
[----:B---3--:R-:W-:Y:S01]  /*0080*/  IMAD.SHL.U32 R0, R2, 0x10, RZ ;  /* 0x0000001002007824 */ /* 0x008fe200078e00ff */
[----:B------:R-:W-:Y:S02]  /*0090*/  SHF.R.S32.HI R7, RZ, 0x1b, R2 ;  /* 0x0000001bff077819 */ /* 0x000fe40000011402 */
[----:B------:R-:W-:Y:S01]  /*00a0*/  LOP3.LUT R5, R5, 0xe, RZ, 0xc0, !PT ;  /* 0x0000000e05057812 */ /* 0x000fe200078ec0ff */
[----:B------:R-:W1:Y:S01]  /*00b0*/  LDC.64 R2, c[0x0][0x210] ;  /* 0x00008400ff027b82 */ /* 0x000e620000000a00 */
[----:B------:R-:W-:Y:S02]  /*00c0*/  SGXT R7, R7, 0x1 ;  /* 0x000000010707781a */ /* 0x000fe40000000200 */
[----:B------:R-:W-:-:S04]  /*00d0*/  LOP3.LUT R6, R0, R5, RZ, 0xfc, !PT ;  /* 0x0000000500067212 */ /* 0x000fc800078efcff */
[----:B------:R-:W-:Y:S02]  /*00e0*/  LEA.HI R10, R7, R6, RZ, 0x9 ;  /* 0x00000006070a7211 */ /* 0x000fe400078f48ff */
[----:B------:R-:W-:Y:S02]  /*00f0*/  SHF.R.U32.HI R7, RZ, 0x3, R4 ;  /* 0x00000003ff077819 */ /* 0x000fe40000011604 */
[C---:B------:R-:W-:Y:S01]  /*0100*/  LOP3.LUT R11, R10.reuse, 0xfffffe00, RZ, 0xc0, !PT ;  /* 0xfffffe000a0b7812 */ /* 0x040fe200078ec0ff */
[----:B------:R-:W-:Y:S01]  /*0110*/  IMAD.SHL.U32 R10, R10, 0x10, RZ ;  /* 0x000000100a0a7824 */ /* 0x000fe200078e00ff */
[----:B------:R-:W-:-:S03]  /*0120*/  SGXT.U32 R7, R7, 0x4 ;  /* 0x000000040707781a */ /* 0x000fc60000000000 */
[----:B------:R-:W-:Y:S01]  /*0130*/  IMAD.IADD R15, R6, 0x1, -R11 ;  /* 0x00000001060f7824 */ /* 0x000fe200078e0a0b */
[----:B------:R-:W-:Y:S02]  /*0140*/  LOP3.LUT R6, R7, UR4, RZ, 0xfc, !PT ;  /* 0x0000000407067c12 */ /* 0x000fe4000f8efcff */
[----:B------:R-:W-:Y:S02]  /*0150*/  LOP3.LUT R10, R10, 0xffffe000, RZ, 0xc0, !PT ;  /* 0xffffe0000a0a7812 */ /* 0x000fe400078ec0ff */
[C---:B------:R-:W-:Y:S01]  /*0160*/  ISETP.GE.AND P0, PT, R6.reuse, 0x10, PT ;  /* 0x000000100600780c */ /* 0x040fe20003f06270 */
[----:B------:R-:W-:Y:S02]  /*0170*/  IMAD R11, R6, 0x200, R15 ;  /* 0x00000200060b7824 */ /* 0x000fe400078e020f */
[----:B----4-:R-:W-:Y:S01]  /*0180*/  IMAD.WIDE R14, R15, 0x4, R8 ;  /* 0x000000040f0e7825 */ /* 0x010fe200078e0208 */
[----:B------:R-:W-:-:S03]  /*0190*/  CS2R R8, SRZ ;  /* 0x0000000000087805 */ /* 0x000fc6000001ff00 */
[----:B------:R-:W-:-:S04]  /*01a0*/  IMAD.IADD R11, R11, 0x1, R10 ;  /* 0x000000010b0b7824 */ /* 0x000fc800078e020a */
[----:B-1----:R-:W-:Y:S02]  /*01b0*/  IMAD.WIDE R12, R11, 0x4, R2 ;  /* 0x000000040b0c7825 */ /* 0x002fe400078e0202 */
[----:B------:R-:W2:Y:S04]  /*01c0*/  LDG.E.EL.64 R2, desc[UR8][R14.64] ;  /* 0x000000080e027981 */ /* 0x000ea8000c2e1b00 */
[----:B------:R1:W2:Y:S01]  /*01d0*/  @!P0 LDG.E.EL.64 R8, desc[UR8][R12.64] ;  /* 0x000000080c088981 */ /* 0x0002a2000c2e1b00 */
[----:B------:R-:W3:Y:S01]  /*01e0*/  S2UR UR6, SR_CgaCtaId ;  /* 0x00000000000679c3 */ /* 0x000ee20000008800 */
[----:B------:R-:W-:Y:S01]  /*01f0*/  IMAD.SHL.U32 R6, R4, 0x20, RZ ;  /* 0x0000002004067824 */ /* 0x000fe200078e00ff */
[----:B------:R-:W-:Y:S01]  /*0200*/  UMOV UR5, 0x400 ;  /* 0x0000040000057882 */ /* 0x000fe20000000000 */
[----:B------:R-:W-:-:S02]  /*0210*/  LOP3.LUT R5, R5, UR4, RZ, 0xfc, !PT ;  /* 0x0000000405057c12 */ /* 0x000fc4000f8efcff */
[-C--:B------:R-:W-:Y:S02]  /*0220*/  LOP3.LUT R0, R0, R7.reuse, RZ, 0xfc, !PT ;  /* 0x0000000700007212 */ /* 0x080fe400078efcff */
[----:B------:R-:W-:Y:S01]  /*0230*/  LOP3.LUT R6, R6, 0xe0, RZ, 0xc0, !PT ;  /* 0x000000e006067812 */ /* 0x000fe200078ec0ff */
[----:B-1----:R-:W1:Y:S03]  /*0240*/  LDC.64 R12, c[0x0][0x228] ;  /* 0x00008a00ff0c7b82 */ /* 0x002e660000000a00 */
[C---:B------:R-:W-:Y:S02]  /*0250*/  LOP3.LUT R16, R6.reuse, 0x10, RZ, 0xfc, !PT ;  /* 0x0000001006107812 */ /* 0x040fe400078efcff */
[----:B------:R-:W-:Y:S01]  /*0260*/  LOP3.LUT R10, R6, R7, RZ, 0xfc, !PT ;  /* 0x00000007060a7212 */ /* 0x000fe200078efcff */
[----:B---3--:R-:W-:-:S06]  /*0270*/  UPRMT UR5, UR6, 0x654, UR5 ;  /* 0x0000065406057896 */ /* 0x008fcc0008000005 */
[----:B------:R-:W-:Y:S02]  /*0280*/  LEA.HI R17, R6, UR5, RZ, 0x1e ;  /* 0x0000000506117c11 */ /* 0x000fe4000f8ff0ff */
[----:B------:R-:W-:Y:S02]  /*0290*/  SHF.R.U32.HI R6, RZ, 0x1, R4 ;  /* 0x00000001ff067819 */ /* 0x000fe40000011604 */
[----:B------:R-:W-:Y:S01]  /*02a0*/  LEA.HI R19, R16, UR5, RZ, 0x1e ;  /* 0x0000000510137c11 */ /* 0x000fe2000f8ff0ff */
[----:B------:R-:W-:Y:S01]  /*02b0*/  IMAD R17, R10, 0x4, R17 ;  /* 0x000000040a117824 */ /* 0x000fe200078e0211 */
[----:B------:R-:W-:-:S03]  /*02c0*/  LOP3.LUT R6, R6, 0x3c, RZ, 0xc0, !PT ;  /* 0x0000003c06067812 */ /* 0x000fc600078ec0ff */
[----:B------:R-:W-:Y:S01]  /*02d0*/  IMAD R10, R10, 0x4, R19 ;  /* 0x000000040a0a7824 */ /* 0x000fe200078e0213 */
[----:B--2---:R-:W-:Y:S01]  /*02e0*/  FSETP.GEU.AND P1, PT, R8, -R2, PT ;  /* 0x800000020800720b */ /* 0x004fe20003f2e000 */
[----:B------:R-:W-:Y:S01]  /*02f0*/  FADD R2, R2, R8 ;  /* 0x0000000802027221 */ /* 0x000fe20000000000 */
[----:B------:R-:W-:Y:S02]  /*0300*/  IMAD.SHL.U32 R8, R4, 0x8, RZ ;  /* 0x0000000804087824 */ /* 0x000fe400078e00ff */
[----:B------:R-:W-:Y:S01]  /*0310*/  FADD R4, R3, R9 ;  /* 0x0000000903047221 */ /* 0x000fe20000000000 */
[----:B------:R-:W-:Y:S02]  /*0320*/  FSETP.GEU.AND P2, PT, R9, -R3, PT ;  /* 0x800000030900720b */ /* 0x000fe40003f4e000 */
[----:B------:R-:W-:Y:S02]  /*0330*/  FSEL R2, R2, RZ, P1 ;  /* 0x000000ff02027208 */ /* 0x000fe40000800000 */
[----:B------:R-:W-:-:S02]  /*0340*/  FSEL R3, R4, RZ, P2 ;  /* 0x000000ff04037208 */ /* 0x000fc40001000000 */
[----:B------:R-:W-:Y:S01]  /*0350*/  LOP3.LUT R9, R8, 0x3f8, RZ, 0xc0, !PT ;  /* 0x000003f808097812 */ /* 0x000fe200078ec0ff */
[----:B------:R-:W-:Y:S01]  /*0360*/  STS [R17], R2 ;  /* 0x0000000211007388 */ /* 0x000fe20000000800 */
[----:B------:R-:W-:Y:S01]  /*0370*/  ISETP.GE.AND P1, PT, R5, 0x10, PT ;  /* 0x000000100500780c */ /* 0x000fe20003f26270 */
[----:B------:R-:W-:Y:S01]  /*0380*/  IMAD R5, R0, 0x10, R5 ;  /* 0x0000001000057824 */ /* 0x000fe200078e0205 */
[----:B------:R-:W-:Y:S01]  /*0390*/  IADD3 R14, R9, UR5, R6 ;  /* 0x00000005090e7c10 */ /* 0x000fe2000fffe006 */
[----:B------:R-:W-:Y:S01]  /*03a0*/  STS [R10+0x40], R3 ;  /* 0x000040030a007388 */ /* 0x000fe20000000800 */
[----:B------:R-:W2:Y:S01]  /*03b0*/  LDC.64 R8, c[0x0][0x220] ;  /* 0x00008800ff087b82 */ /* 0x000ea20000000a00 */
[----:B-1----:R-:W-:-:S07]  /*03c0*/  IMAD.WIDE R6, R11, 0x4, R12 ;  /* 0x000000040b067825 */ /* 0x002fce00078e020c */
[----:B------:R-:W-:Y:S01]  /*03d0*/  BAR.SYNC.DEFER_BLOCKING 0x0 ;  /* 0x0000000000007b1d */ /* 0x000fe20000010000 */
[----:B--2---:R-:W-:-:S05]  /*03e0*/  IMAD.WIDE R4, R5, 0x4, R8 ;  /* 0x0000000405047825 */ /* 0x004fca00078e0208 */
[----:B------:R-:W-:Y:S04]  /*03f0*/  LDS R18, [R14] ;  /* 0x000000000e127984 */ /* 0x000fe80000000800 */
[----:B------:R-:W1:Y:S04]  /*0400*/  LDS R19, [R14+0x4] ;  /* 0x000004000e137984 */ /* 0x000e680000000800 */
[----:B-1----:R1:W-:Y:S01]  /*0410*/  @!P1 STG.E.64 desc[UR8][R4.64], R18 ;  /* 0x0000001204009986 */ /* 0x0023e2000c101b08 */
[----:B------:R-:W-:Y:S05]  /*0420*/  @P0 EXIT ;  /* 0x000000000000094d */ /* 0x000fea0003800000 */
[----:B------:R-:W-:Y:S01]  /*0430*/  STG.E.64 desc[UR8][R6.64], R2 ;  /* 0x0000000206007986 */ /* 0x000fe2000c101b08 */
[----:B------:R-:W-:Y:S05]  /*0440*/  EXIT ;  /* 0x000000000000794d */ /* 0x000fea0003800000 */
.L_x_0:
[----:B------:R-:W-:-:S00]  /*0450*/  BRA `(.L_x_0) ;  /* 0xfffffffc00fc7947 */ /* 0x000fc0000383ffff */
[----:B------:R-:W-:-:S00]  /*0460*/  NOP ;  /* 0x0000000000007918 */ /* 0x000fc00000000000 */
        /* <DEDUP_REMOVED lines=9> */
.L_x_1:


//--------------------- .nv.shared.triton_poi_fused_convolution_max_pool2d_with_indices_relu_22 --------------------------
	.section	.nv.shared.triton_poi_fused_convolution_max_pool2d_with_indices_relu_22,"aw",@nobits
	.sectionflags	@""
	.align	16
	.zero		1024


//--------------------- .nv.constant0.triton_poi_fused_convolution_max_pool2d_with_indices_relu_22 --------------------------
	.section	.nv.constant0.triton_poi_fused_convolution_max_pool2d_with_indices_relu_22,"a",@progbits
	.sectionflags	@""
	.align	4
.nv.constant0.triton_poi_fused_convolution_max_pool2d_with_indices_relu_22:
	.zero		568
